	.headerflags	@"EF_CUDA_TEXMODE_UNIFIED EF_CUDA_64BIT_ADDRESS EF_CUDA_ACCELERATORS EF_CUDA_SM90 EF_CUDA_VIRTUAL_SM(EF_CUDA_SM90)"
	.elftype	@"ET_EXEC"


//--------------------- .nv.info                  --------------------------
	.section	.nv.info,"",@"SHT_CUDA_INFO"
	.align	4


	//----- nvinfo : EIATTR_REGCOUNT
	.align		4
        /*0000*/ 	.byte	0x04, 0x2f
        /*0002*/ 	.short	(.L_1 - .L_0)
	.align		4
.L_0:
        /*0004*/ 	.word	index@(triton_poi_fused_silu_11)
        /*0008*/ 	.word	0x0000000c


	//----- nvinfo : EIATTR_MIN_STACK_SIZE
	.align		4
.L_1:
        /*000c*/ 	.byte	0x04, 0x12
        /*000e*/ 	.short	(.L_3 - .L_2)
	.align		4
.L_2:
        /*0010*/ 	.word	index@(triton_poi_fused_silu_11)
        /*0014*/ 	.word	0x00000000


	//----- nvinfo : EIATTR_FRAME_SIZE
	.align		4
.L_3:
        /*0018*/ 	.byte	0x04, 0x11
        /*001a*/ 	.short	(.L_5 - .L_4)
	.align		4
.L_4:
        /*001c*/ 	.word	index@(triton_poi_fused_silu_11)
        /*0020*/ 	.word	0x00000000


	//----- nvinfo : EIATTR_MIN_STACK_SIZE
	.align		4
.L_5:
        /*0024*/ 	.byte	0x04, 0x12
        /*0026*/ 	.short	(.L_7 - .L_6)
	.align		4
.L_6:
        /*0028*/ 	.word	index@(triton_poi_fused_silu_11)
        /*002c*/ 	.word	0x00000000
.L_7:


//--------------------- .nv.info.triton_poi_fused_silu_11 --------------------------
	.section	.nv.info.triton_poi_fused_silu_11,"",@"SHT_CUDA_INFO"
	.sectionflags	@""
	.align	4


	//----- nvinfo : EIATTR_CUDA_API_VERSION
	.align		4
        /*0000*/ 	.byte	0x04, 0x37
        /*0002*/ 	.short	(.L_9 - .L_8)
.L_8:
        /*0004*/ 	.word	0x0000007c


	//----- nvinfo : EIATTR_KPARAM_INFO
	.align		4
.L_9:
        /*0008*/ 	.byte	0x04, 0x17
        /*000a*/ 	.short	(.L_11 - .L_10)
.L_10:
        /*000c*/ 	.word	0x00000000
        /*0010*/ 	.short	0x0002
        /*0012*/ 	.short	0x0010
        /*0014*/ 	.byte	0x00, 0xf0, 0x11, 0x00


	//----- nvinfo : EIATTR_KPARAM_INFO
	.align		4
.L_11:
        /*0018*/ 	.byte	0x04, 0x17
        /*001a*/ 	.short	(.L_13 - .L_12)
.L_12:
        /*001c*/ 	.word	0x00000000
        /*0020*/ 	.short	0x0001
        /*0022*/ 	.short	0x0008
        /*0024*/ 	.byte	0x00, 0xf4, 0x21, 0x00


	//----- nvinfo : EIATTR_KPARAM_INFO
	.align		4
.L_13:
        /*0028*/ 	.byte	0x04, 0x17
        /*002a*/ 	.short	(.L_15 - .L_14)
.L_14:
        /*002c*/ 	.word	0x00000000
        /*0030*/ 	.short	0x0000
        /*0032*/ 	.short	0x0000
        /*0034*/ 	.byte	0x00, 0xf4, 0x21, 0x00


	//----- nvinfo : EIATTR_SPARSE_MMA_MASK
	.align		4
.L_15:
        /*0038*/ 	.byte	0x03, 0x50
        /*003a*/ 	.short	0x0000


	//----- nvinfo : EIATTR_MAXREG_COUNT
	.align		4
        /*003c*/ 	.byte	0x03, 0x1b
        /*003e*/ 	.short	0x00ff


	//----- nvinfo : EIATTR_EXIT_INSTR_OFFSETS
	.align		4
        /*0040*/ 	.byte	0x04, 0x1c
        /*0042*/ 	.short	(.L_17 - .L_16)


	//   ....[0]....
.L_16:
        /*0044*/ 	.word	0x000001a0


	//----- nvinfo : EIATTR_REQNTID
	.align		4
.L_17:
        /*0048*/ 	.byte	0x04, 0x10
        /*004a*/ 	.short	(.L_19 - .L_18)
.L_18:
        /*004c*/ 	.word	0x00000080
        /*0050*/ 	.word	0x00000001
        /*0054*/ 	.word	0x00000001


	//----- nvinfo : EIATTR_CBANK_PARAM_SIZE
	.align		4
.L_19:
        /*0058*/ 	.byte	0x03, 0x19
        /*005a*/ 	.short	0x0014


	//----- nvinfo : EIATTR_PARAM_CBANK
	.align		4
        /*005c*/ 	.byte	0x04, 0x0a
        /*005e*/ 	.short	(.L_21 - .L_20)
	.align		4
.L_20:
        /*0060*/ 	.word	index@(.nv.constant0.triton_poi_fused_silu_11)
        /*0064*/ 	.short	0x0210
        /*0066*/ 	.short	0x0014


	//----- nvinfo : EIATTR_SW_WAR
	.align		4
.L_21:
        /*0068*/ 	.byte	0x04, 0x36
        /*006a*/ 	.short	(.L_23 - .L_22)
.L_22:
        /*006c*/ 	.word	0x00000008
.L_23:


//--------------------- .nv.callgraph             --------------------------
	.section	.nv.callgraph,"",@"SHT_CUDA_CALLGRAPH"
	.align	4
	.sectionentsize	8
	.align		4
        /*0000*/ 	.word	0x00000000
	.align		4
        /*0004*/ 	.word	0xffffffff
	.align		4
        /*0008*/ 	.word	0x00000000
	.align		4
        /*000c*/ 	.word	0xfffffffe
	.align		4
        /*0010*/ 	.word	0x00000000
	.align		4
        /*0014*/ 	.word	0xfffffffd
	.align		4
        /*0018*/ 	.word	0x00000000
	.align		4
        /*001c*/ 	.word	0xfffffffc


//--------------------- .text.triton_poi_fused_silu_11 --------------------------
	.section	.text.triton_poi_fused_silu_11,"ax",@progbits
	.align	128
        .global         triton_poi_fused_silu_11
        .type           triton_poi_fused_silu_11,@function
        .size           triton_poi_fused_silu_11,(.L_x_1 - triton_poi_fused_silu_11)
        .other          triton_poi_fused_silu_11,@"STO_CUDA_ENTRY STV_DEFAULT"
triton_poi_fused_silu_11:
.text.triton_poi_fused_silu_11:
[----:B------:R-:W-:Y:S01]  /*0000*/  LDC R1, c[0x0][0x28] ;  /* 0x00000a00ff017b82 */ /* 0x000fe20000000800 */
[----:B------:R-:W1:Y:S07]  /*0010*/  S2R R0, SR_TID.X ;  /* 0x0000000000007919 */ /* 0x000e6e0000002100 */
[----:B------:R-:W2:Y:S01]  /*0020*/  LDC.64 R2, c[0x0][0x210] ;  /* 0x00008400ff027b82 */ /* 0x000ea20000000a00 */
[----:B------:R-:W-:Y:S01]  /*0030*/  ULDC.64 UR4, c[0x0][0x208] ;  /* 0x0000820000047ab9 */ /* 0x000fe20000000a00 */
[----:B------:R-:W3:Y:S01]  /*0040*/  S2R R7, SR_CTAID.X ;  /* 0x0000000000077919 */ /* 0x000ee20000002500 */
[----:B-1----:R-:W-:-:S04]  /*0050*/  LOP3.LUT R0, R0, 0x7f, RZ, 0xc0, !PT ;  /* 0x0000007f00007812 */ /* 0x002fc800078ec0ff */
[----:B---3--:R-:W-:-:S05]  /*0060*/  LEA R7, R7, R0, 0x7 ;  /* 0x0000000007077211 */ /* 0x008fca00078e38ff */
[----:B--2---:R-:W-:-:S05]  /*0070*/  IMAD.WIDE R2, R7, 0x4, R2 ;  /* 0x0000000407027825 */ /* 0x004fca00078e0202 */
[----:B------:R1:W2:Y:S02]  /*0080*/  LDG.E R0, desc[UR4][R2.64] ;  /* 0x0000000402007981 */ /* 0x0002a4000c1e1900 */
[----:B-1----:R-:W-:Y:S01]  /*0090*/  HFMA2.MMA R3, -RZ, RZ, 1.625, 0 ;  /* 0x3e800000ff037435 */ /* 0x002fe200000001ff */
[----:B--2---:R-:W-:-:S04]  /*00a0*/  FADD R4, RZ, -R0 ;  /* 0x80000000ff047221 */ /* 0x004fc80000000000 */
[----:B------:R-:W-:-:S05]  /*00b0*/  FMUL R6, R4, 1.4426950216293334961 ;  /* 0x3fb8aa3b04067820 */ /* 0x000fca0000400000 */
[----:B------:R-:W-:-:S13]  /*00c0*/  FSETP.GEU.AND P0, PT, R6, -126, PT ;  /* 0xc2fc00000600780b */ /* 0x000fda0003f0e000 */
[----:B------:R-:W-:-:S04]  /*00d0*/  @!P0 FMUL R6, R6, 0.5 ;  /* 0x3f00000006068820 */ /* 0x000fc80000400000 */
[----:B------:R-:W1:Y:S02]  /*00e0*/  MUFU.EX2 R4, R6 ;  /* 0x0000000600047308 */ /* 0x000e640000000800 */
[----:B-1----:R-:W-:-:S04]  /*00f0*/  @!P0 FMUL R4, R4, R4 ;  /* 0x0000000404048220 */ /* 0x002fc80000400000 */
[----:B------:R-:W-:Y:S02]  /*0100*/  FADD R8, R4, 1 ;  /* 0x3f80000004087421 */ /* 0x000fe40000000000 */
[----:B------:R-:W1:Y:S03]  /*0110*/  LDC.64 R4, c[0x0][0x218] ;  /* 0x00008600ff047b82 */ /* 0x000e660000000a00 */
[----:B------:R-:W-:-:S04]  /*0120*/  FSETP.GT.AND P0, PT, R8, 8.50705917302346158658e+37, PT ;  /* 0x7e8000000800780b */ /* 0x000fc80003f04000 */
[----:B------:R-:W-:-:S09]  /*0130*/  FSEL R3, R3, 1, P0 ;  /* 0x3f80000003037808 */ /* 0x000fd20000000000 */
[----:B------:R-:W-:-:S06]  /*0140*/  @P0 FMUL R8, R8, 0.25 ;  /* 0x3e80000008080820 */ /* 0x000fcc0000400000 */
[----:B------:R-:W2:Y:S02]  /*0150*/  MUFU.RCP R8, R8 ;  /* 0x0000000800087308 */ /* 0x000ea40000001000 */
[----:B--2---:R-:W-:Y:S01]  /*0160*/  FMUL R9, R8, R3 ;  /* 0x0000000308097220 */ /* 0x004fe20000400000 */
[----:B-1----:R-:W-:-:S04]  /*0170*/  IMAD.WIDE R2, R7, 0x4, R4 ;  /* 0x0000000407027825 */ /* 0x002fc800078e0204 */
[----:B------:R-:W-:-:S05]  /*0180*/  FMUL R9, R0, R9 ;  /* 0x0000000900097220 */ /* 0x000fca0000400000 */
[----:B------:R-:W-:Y:S01]  /*0190*/  STG.E desc[UR4][R2.64], R9 ;  /* 0x0000000902007986 */ /* 0x000fe2000c101904 */
[----:B------:R-:W-:Y:S05]  /*01a0*/  EXIT ;  /* 0x000000000000794d */ /* 0x000fea0003800000 */
.L_x_0:
[----:B------:R-:W-:-:S00]  /*01b0*/  BRA `(.L_x_0) ;  /* 0xfffffffc00fc7947 */ /* 0x000fc0000383ffff */
[----:B------:R-:W-:-:S00]  /*01c0*/  NOP ;  /* 0x0000000000007918 */ /* 0x000fc00000000000 */
        /* <DEDUP_REMOVED lines=11> */
.L_x_1:


//--------------------- .nv.constant0.triton_poi_fused_silu_11 --------------------------
	.section	.nv.constant0.triton_poi_fused_silu_11,"a",@progbits
	.sectionflags	@""
	.align	4
.nv.constant0.triton_poi_fused_silu_11:
	.zero		548
